	.headerflags	@"EF_CUDA_TEXMODE_UNIFIED EF_CUDA_64BIT_ADDRESS EF_CUDA_ACCELERATORS EF_CUDA_SM90 EF_CUDA_VIRTUAL_SM(EF_CUDA_SM90)"
	.elftype	@"ET_EXEC"


//--------------------- .nv.info                  --------------------------
	.section	.nv.info,"",@"SHT_CUDA_INFO"
	.align	4


	//----- nvinfo : EIATTR_REGCOUNT
	.align		4
        /*0000*/ 	.byte	0x04, 0x2f
        /*0002*/ 	.short	(.L_1 - .L_0)
	.align		4
.L_0:
        /*0004*/ 	.word	index@(triton_poi_fused_convolution_hardtanh_hardtanh_backward_28)
        /*0008*/ 	.word	0x0000000e


	//----- nvinfo : EIATTR_MIN_STACK_SIZE
	.align		4
.L_1:
        /*000c*/ 	.byte	0x04, 0x12
        /*000e*/ 	.short	(.L_3 - .L_2)
	.align		4
.L_2:
        /*0010*/ 	.word	index@(triton_poi_fused_convolution_hardtanh_hardtanh_backward_28)
        /*0014*/ 	.word	0x00000000


	//----- nvinfo : EIATTR_FRAME_SIZE
	.align		4
.L_3:
        /*0018*/ 	.byte	0x04, 0x11
        /*001a*/ 	.short	(.L_5 - .L_4)
	.align		4
.L_4:
        /*001c*/ 	.word	index@(triton_poi_fused_convolution_hardtanh_hardtanh_backward_28)
        /*0020*/ 	.word	0x00000000


	//----- nvinfo : EIATTR_MIN_STACK_SIZE
	.align		4
.L_5:
        /*0024*/ 	.byte	0x04, 0x12
        /*0026*/ 	.short	(.L_7 - .L_6)
	.align		4
.L_6:
        /*0028*/ 	.word	index@(triton_poi_fused_convolution_hardtanh_hardtanh_backward_28)
        /*002c*/ 	.word	0x00000000
.L_7:


//--------------------- .nv.info.triton_poi_fused_convolution_hardtanh_hardtanh_backward_28 --------------------------
	.section	.nv.info.triton_poi_fused_convolution_hardtanh_hardtanh_backward_28,"",@"SHT_CUDA_INFO"
	.sectionflags	@""
	.align	4


	//----- nvinfo : EIATTR_CUDA_API_VERSION
	.align		4
        /*0000*/ 	.byte	0x04, 0x37
        /*0002*/ 	.short	(.L_9 - .L_8)
.L_8:
        /*0004*/ 	.word	0x0000007c


	//----- nvinfo : EIATTR_KPARAM_INFO
	.align		4
.L_9:
        /*0008*/ 	.byte	0x04, 0x17
        /*000a*/ 	.short	(.L_11 - .L_10)
.L_10:
        /*000c*/ 	.word	0x00000000
        /*0010*/ 	.short	0x0004
        /*0012*/ 	.short	0x0020
        /*0014*/ 	.byte	0x00, 0xf0, 0x11, 0x00


	//----- nvinfo : EIATTR_KPARAM_INFO
	.align		4
.L_11:
        /*0018*/ 	.byte	0x04, 0x17
        /*001a*/ 	.short	(.L_13 - .L_12)
.L_12:
        /*001c*/ 	.word	0x00000000
        /*0020*/ 	.short	0x0003
        /*0022*/ 	.short	0x0018
        /*0024*/ 	.byte	0x00, 0xf4, 0x21, 0x00


	//----- nvinfo : EIATTR_KPARAM_INFO
	.align		4
.L_13:
        /*0028*/ 	.byte	0x04, 0x17
        /*002a*/ 	.short	(.L_15 - .L_14)
.L_14:
        /*002c*/ 	.word	0x00000000
        /*0030*/ 	.short	0x0002
        /*0032*/ 	.short	0x0010
        /*0034*/ 	.byte	0x00, 0xf4, 0x21, 0x00


	//----- nvinfo : EIATTR_KPARAM_INFO
	.align		4
.L_15:
        /*0038*/ 	.byte	0x04, 0x17
        /*003a*/ 	.short	(.L_17 - .L_16)
.L_16:
        /*003c*/ 	.word	0x00000000
        /*0040*/ 	.short	0x0001
        /*0042*/ 	.short	0x0008
        /*0044*/ 	.byte	0x00, 0xf4, 0x21, 0x00


	//----- nvinfo : EIATTR_KPARAM_INFO
	.align		4
.L_17:
        /*0048*/ 	.byte	0x04, 0x17
        /*004a*/ 	.short	(.L_19 - .L_18)
.L_18:
        /*004c*/ 	.word	0x00000000
        /*0050*/ 	.short	0x0000
        /*0052*/ 	.short	0x0000
        /*0054*/ 	.byte	0x00, 0xf4, 0x21, 0x00


	//----- nvinfo : EIATTR_SPARSE_MMA_MASK
	.align		4
.L_19:
        /*0058*/ 	.byte	0x03, 0x50
        /*005a*/ 	.short	0x0000


	//----- nvinfo : EIATTR_MAXREG_COUNT
	.align		4
        /*005c*/ 	.byte	0x03, 0x1b
        /*005e*/ 	.short	0x00ff


	//----- nvinfo : EIATTR_EXIT_INSTR_OFFSETS
	.align		4
        /*0060*/ 	.byte	0x04, 0x1c
        /*0062*/ 	.short	(.L_21 - .L_20)


	//   ....[0]....
.L_20:
        /*0064*/ 	.word	0x00000220


	//   ....[1]....
        /*0068*/ 	.word	0x00000240


	//----- nvinfo : EIATTR_REQNTID
	.align		4
.L_21:
        /*006c*/ 	.byte	0x04, 0x10
        /*006e*/ 	.short	(.L_23 - .L_22)
.L_22:
        /*0070*/ 	.word	0x00000080
        /*0074*/ 	.word	0x00000001
        /*0078*/ 	.word	0x00000001


	//----- nvinfo : EIATTR_CBANK_PARAM_SIZE
	.align		4
.L_23:
        /*007c*/ 	.byte	0x03, 0x19
        /*007e*/ 	.short	0x0024


	//----- nvinfo : EIATTR_PARAM_CBANK
	.align		4
        /*0080*/ 	.byte	0x04, 0x0a
        /*0082*/ 	.short	(.L_25 - .L_24)
	.align		4
.L_24:
        /*0084*/ 	.word	index@(.nv.constant0.triton_poi_fused_convolution_hardtanh_hardtanh_backward_28)
        /*0088*/ 	.short	0x0210
        /*008a*/ 	.short	0x0024


	//----- nvinfo : EIATTR_SW_WAR
	.align		4
.L_25:
        /*008c*/ 	.byte	0x04, 0x36
        /*008e*/ 	.short	(.L_27 - .L_26)
.L_26:
        /*0090*/ 	.word	0x00000008
.L_27:


//--------------------- .nv.callgraph             --------------------------
	.section	.nv.callgraph,"",@"SHT_CUDA_CALLGRAPH"
	.align	4
	.sectionentsize	8
	.align		4
        /*0000*/ 	.word	0x00000000
	.align		4
        /*0004*/ 	.word	0xffffffff
	.align		4
        /*0008*/ 	.word	0x00000000
	.align		4
        /*000c*/ 	.word	0xfffffffe
	.align		4
        /*0010*/ 	.word	0x00000000
	.align		4
        /*0014*/ 	.word	0xfffffffd
	.align		4
        /*0018*/ 	.word	0x00000000
	.align		4
        /*001c*/ 	.word	0xfffffffc


//--------------------- .text.triton_poi_fused_convolution_hardtanh_hardtanh_backward_28 --------------------------
	.section	.text.triton_poi_fused_convolution_hardtanh_hardtanh_backward_28,"ax",@progbits
	.align	128
        .global         triton_poi_fused_convolution_hardtanh_hardtanh_backward_28
        .type           triton_poi_fused_convolution_hardtanh_hardtanh_backward_28,@function
        .size           triton_poi_fused_convolution_hardtanh_hardtanh_backward_28,(.L_x_1 - triton_poi_fused_convolution_hardtanh_hardtanh_backward_28)
        .other          triton_poi_fused_convolution_hardtanh_hardtanh_backward_28,@"STO_CUDA_ENTRY STV_DEFAULT"
triton_poi_fused_convolution_hardtanh_hardtanh_backward_28:
.text.triton_poi_fused_convolution_hardtanh_hardtanh_backward_28:
[----:B------:R-:W0:Y:S02]  /*0000*/  LDC R1, c[0x0][0x28] ;  /* 0x00000a00ff017b82 */ /* 0x000e240000000800 */
[----:B------:R-:W1:Y:S01]  /*0010*/  S2R R0, SR_TID.X ;  /* 0x0000000000007919 */ /* 0x000e620000002100 */
[----:B------:R-:W2:Y:S01]  /*0020*/  LDC.64 R4, c[0x0][0x218] ;  /* 0x00008600ff047b82 */ /* 0x000ea20000000a00 */
[----:B------:R-:W-:Y:S01]  /*0030*/  ULDC.64 UR4, c[0x0][0x208] ;  /* 0x0000820000047ab9 */ /* 0x000fe20000000a00 */
[----:B------:R-:W-:Y:S01]  /*0040*/  ULDC.64 UR6, c[0x0][0x228] ;  /* 0x00008a0000067ab9 */ /* 0x000fe20000000a00 */
[----:B------:R-:W3:Y:S05]  /*0050*/  S2R R7, SR_CTAID.X ;  /* 0x0000000000077919 */ /* 0x000eea0000002500 */
[----:B------:R-:W4:Y:S01]  /*0060*/  LDC.64 R2, c[0x0][0x210] ;  /* 0x00008400ff027b82 */ /* 0x000f220000000a00 */
[----:B-1----:R-:W-:-:S02]  /*0070*/  LOP3.LUT R0, R0, 0x7f, RZ, 0xc0, !PT ;  /* 0x0000007f00007812 */ /* 0x002fc400078ec0ff */
[----:B---3--:R-:W-:-:S03]  /*0080*/  SHF.R.S32.HI R6, RZ, 0x18, R7 ;  /* 0x00000018ff067819 */ /* 0x008fc60000011407 */
[----:B------:R-:W-:Y:S01]  /*0090*/  IMAD R7, R7, 0x80, R0 ;  /* 0x0000008007077824 */ /* 0x000fe200078e0200 */
[----:B------:R-:W-:-:S03]  /*00a0*/  SGXT R0, R6, 0x1 ;  /* 0x000000010600781a */ /* 0x000fc60000000200 */
[C---:B----4-:R-:W-:Y:S01]  /*00b0*/  IMAD.WIDE R2, R7.reuse, 0x4, R2 ;  /* 0x0000000407027825 */ /* 0x050fe200078e0202 */
[----:B------:R-:W-:Y:S02]  /*00c0*/  ISETP.GE.AND P1, PT, R7, 0x900, PT ;  /* 0x000009000700780c */ /* 0x000fe40003f26270 */
[----:B------:R-:W-:-:S04]  /*00d0*/  LEA.HI R0, R0, R7, RZ, 0x6 ;  /* 0x0000000700007211 */ /* 0x000fc800078f30ff */
[----:B------:R-:W-:-:S05]  /*00e0*/  LOP3.LUT R0, R0, 0xffffffc0, RZ, 0xc0, !PT ;  /* 0xffffffc000007812 */ /* 0x000fca00078ec0ff */
[----:B------:R-:W-:Y:S02]  /*00f0*/  IMAD.IADD R9, R7, 0x1, -R0 ;  /* 0x0000000107097824 */ /* 0x000fe400078e0a00 */
[----:B------:R-:W-:Y:S02]  /*0100*/  IMAD.MOV.U32 R0, RZ, RZ, RZ ;  /* 0x000000ffff007224 */ /* 0x000fe400078e00ff */
[----:B--2---:R-:W-:-:S04]  /*0110*/  IMAD.WIDE R4, R9, 0x4, R4 ;  /* 0x0000000409047825 */ /* 0x004fc800078e0204 */
[----:B------:R-:W-:Y:S01]  /*0120*/  IMAD.MOV.U32 R9, RZ, RZ, RZ ;  /* 0x000000ffff097224 */ /* 0x000fe200078e00ff */
[----:B------:R-:W2:Y:S05]  /*0130*/  @!P1 LDG.E R0, desc[UR4][R2.64] ;  /* 0x0000000402009981 */ /* 0x000eaa000c1e1900 */
[----:B------:R-:W2:Y:S01]  /*0140*/  @!P1 LDG.E.EL R9, desc[UR4][R4.64] ;  /* 0x0000000404099981 */ /* 0x000ea2000c2e1900 */
[----:B------:R-:W-:Y:S01]  /*0150*/  IADD3 R6, P4, R7, UR6, RZ ;  /* 0x0000000607067c10 */ /* 0x000fe2000ff9e0ff */
[----:B--2---:R-:W-:Y:S02]  /*0160*/  FADD R0, R9, R0 ;  /* 0x0000000009007221 */ /* 0x004fe40000000000 */
[----:B------:R-:W1:Y:S03]  /*0170*/  LDC.64 R8, c[0x0][0x220] ;  /* 0x00008800ff087b82 */ /* 0x000e660000000a00 */
[----:B------:R-:W-:-:S04]  /*0180*/  FSETP.GTU.AND P0, PT, R0, RZ, PT ;  /* 0x000000ff0000720b */ /* 0x000fc80003f0c000 */
[C---:B------:R-:W-:Y:S02]  /*0190*/  FSEL R11, R0.reuse, RZ, P0 ;  /* 0x000000ff000b7208 */ /* 0x040fe40000000000 */
[----:B------:R-:W-:Y:S02]  /*01a0*/  FSETP.GE.OR P0, PT, R0, 6, !P0 ;  /* 0x40c000000000780b */ /* 0x000fe40004706400 */
[C---:B------:R-:W-:Y:S02]  /*01b0*/  FSETP.GEU.AND P3, PT, R11.reuse, 6, PT ;  /* 0x40c000000b00780b */ /* 0x040fe40003f6e000 */
[----:B------:R-:W-:Y:S02]  /*01c0*/  FSETP.NAN.AND P2, PT, R11, R11, PT ;  /* 0x0000000b0b00720b */ /* 0x000fe40003f48000 */
[----:B------:R-:W-:Y:S01]  /*01d0*/  SEL R5, RZ, 0x1, !P0 ;  /* 0x00000001ff057807 */ /* 0x000fe20004000000 */
[----:B-1----:R-:W-:-:S08]  /*01e0*/  IMAD.WIDE R2, R7, 0x4, R8 ;  /* 0x0000000407027825 */ /* 0x002fd000078e0208 */
[----:B------:R-:W-:Y:S02]  /*01f0*/  @P3 SEL R11, R11, 0x40c00000, P2 ;  /* 0x40c000000b0b3807 */ /* 0x000fe40001000000 */
[----:B------:R-:W-:-:S03]  /*0200*/  LEA.HI.X.SX32 R7, R7, UR7, 0x1, P4 ;  /* 0x0000000707077c11 */ /* 0x000fc6000a0f0eff */
[----:B------:R1:W-:Y:S01]  /*0210*/  @!P1 STG.E desc[UR4][R2.64], R11 ;  /* 0x0000000b02009986 */ /* 0x0003e2000c101904 */
[----:B------:R-:W-:Y:S05]  /*0220*/  @P1 EXIT ;  /* 0x000000000000194d */ /* 0x000fea0003800000 */
[----:B------:R-:W-:Y:S01]  /*0230*/  STG.E.U8 desc[UR4][R6.64], R5 ;  /* 0x0000000506007986 */ /* 0x000fe2000c101104 */
[----:B------:R-:W-:Y:S05]  /*0240*/  EXIT ;  /* 0x000000000000794d */ /* 0x000fea0003800000 */
.L_x_0:
[----:B------:R-:W-:-:S00]  /*0250*/  BRA `(.L_x_0) ;  /* 0xfffffffc00fc7947 */ /* 0x000fc0000383ffff */
[----:B------:R-:W-:-:S00]  /*0260*/  NOP ;  /* 0x0000000000007918 */ /* 0x000fc00000000000 */
        /* <DEDUP_REMOVED lines=9> */
.L_x_1:


//--------------------- .nv.constant0.triton_poi_fused_convolution_hardtanh_hardtanh_backward_28 --------------------------
	.section	.nv.constant0.triton_poi_fused_convolution_hardtanh_hardtanh_backward_28,"a",@progbits
	.sectionflags	@""
	.align	4
.nv.constant0.triton_poi_fused_convolution_hardtanh_hardtanh_backward_28:
	.zero		564
